//
// Generated by NVIDIA NVVM Compiler
//
// Compiler Build ID: CL-36424714
// Cuda compilation tools, release 13.0, V13.0.88
// Based on NVVM 20.0.0
//

.version 9.0
.target sm_100
.address_size 64

	// .globl	_Z14stencil_globalPKfPfi

.visible .entry _Z14stencil_globalPKfPfi(
	.param .u64 .ptr .align 1 _Z14stencil_globalPKfPfi_param_0,
	.param .u64 .ptr .align 1 _Z14stencil_globalPKfPfi_param_1,
	.param .u32 _Z14stencil_globalPKfPfi_param_2
)
{
	.reg .pred 	%p<6>;
	.reg .b32 	%r<11>;
	.reg .b32 	%f<9>;
	.reg .b64 	%rd<14>;

	ld.param.u64 	%rd2, [_Z14stencil_globalPKfPfi_param_0];
	ld.param.u64 	%rd3, [_Z14stencil_globalPKfPfi_param_1];
	ld.param.u32 	%r3, [_Z14stencil_globalPKfPfi_param_2];
	cvta.to.global.u64 	%rd1, %rd3;
	mov.u32 	%r4, %ntid.x;
	mov.u32 	%r5, %ctaid.x;
	mov.u32 	%r6, %tid.x;
	mad.lo.s32 	%r7, %r4, %r5, %r6;
	mul.wide.s32 	%rd4, %r7, 4;
	add.s64 	%rd5, %rd1, %rd4;
	mov.b32 	%r8, 0;
	st.global.u32 	[%rd5], %r8;
	setp.lt.s32 	%p1, %r7, 1;
	add.s32 	%r9, %r3, -1;
	setp.ge.s32 	%p2, %r7, %r9;
	or.pred  	%p3, %p1, %p2;
	@%p3 bra 	$L__BB0_2;
	cvta.to.global.u64 	%rd6, %rd2;
	mul.wide.u32 	%rd7, %r7, 4;
	add.s64 	%rd8, %rd6, %rd7;
	ld.global.f32 	%f1, [%rd8];
	add.f32 	%f2, %f1, %f1;
	add.s32 	%r10, %r7, -1;
	mul.wide.u32 	%rd9, %r10, 4;
	add.s64 	%rd10, %rd6, %rd9;
	ld.global.f32 	%f3, [%rd10];
	sub.f32 	%f4, %f2, %f3;
	ld.global.f32 	%f5, [%rd8+4];
	sub.f32 	%f6, %f4, %f5;
	add.s64 	%rd11, %rd1, %rd7;
	st.global.f32 	[%rd11], %f6;
$L__BB0_2:
	bar.sync 	0;
	setp.ne.s32 	%p4, %r7, 0;
	@%p4 bra 	$L__BB0_4;
	ld.global.f32 	%f7, [%rd1+4];
	st.global.f32 	[%rd1], %f7;
$L__BB0_4:
	setp.ne.s32 	%p5, %r7, %r3;
	@%p5 bra 	$L__BB0_6;
	mul.wide.s32 	%rd12, %r3, 4;
	add.s64 	%rd13, %rd1, %rd12;
	ld.global.f32 	%f8, [%rd13+-4];
	st.global.f32 	[%rd13], %f8;
$L__BB0_6:
	ret;

}


// ===== COMPILED SASS (sm_100) =====

	.target	sm_100

	.elftype	@"ET_EXEC"


//--------------------- .note.nv.tkinfo           --------------------------
	.section	.note.nv.tkinfo,"",@"SHT_NOTE"
	.sectionflags	@"SHF_NOTE_NV_TKINFO"
	.tkinfo
        /*0018*/ 	.word	0x00000002
        /*0030*/ 	.string	""
        /*0030*/ 	.string	"ptxas"
        /*0030*/ 	.string	"Cuda compilation tools, release 13.0, V13.0.88"
        /*0030*/ 	.string	"Build cuda_13.0.r13.0/compiler.36424714_0"
        /*0030*/ 	.string	"-arch sm_100 -m 64 "



//--------------------- .note.nv.cuinfo           --------------------------
	.section	.note.nv.cuinfo,"",@"SHT_NOTE"
	.sectionflags	@"SHF_NOTE_NV_CUINFO"
        /*0018*/ 	.short	0x0002
        /*001a*/ 	.short	0x0064
        /*001c*/ 	.short	0x0082
	.zero		2


//--------------------- .nv.info                  --------------------------
	.section	.nv.info,"",@"SHT_CUDA_INFO"
	.align	4


	//----- nvinfo : EIATTR_REGCOUNT
	.align		4
        /*0000*/ 	.byte	0x04, 0x2f
        /*0002*/ 	.short	(.L_1 - .L_0)
	.align		4
.L_0:
        /*0004*/ 	.word	index@(_Z14stencil_globalPKfPfi)
        /*0008*/ 	.word	0x0000000e


	//----- nvinfo : EIATTR_FRAME_SIZE
	.align		4
.L_1:
        /*000c*/ 	.byte	0x04, 0x11
        /*000e*/ 	.short	(.L_3 - .L_2)
	.align		4
.L_2:
        /*0010*/ 	.word	index@(_Z14stencil_globalPKfPfi)
        /*0014*/ 	.word	0x00000000


	//----- nvinfo : EIATTR_MIN_STACK_SIZE
	.align		4
.L_3:
        /*0018*/ 	.byte	0x04, 0x12
        /*001a*/ 	.short	(.L_5 - .L_4)
	.align		4
.L_4:
        /*001c*/ 	.word	index@(_Z14stencil_globalPKfPfi)
        /*0020*/ 	.word	0x00000000
.L_5:


//--------------------- .nv.compat                --------------------------
	.section	.nv.compat,"",@"SHT_CUDA_COMPAT_INFO"
	.align	4
        /*0000*/ 	.byte	0x02, 0x09, 0x00, 0x00, 0x02, 0x02, 0x01, 0x00, 0x02, 0x05, 0x05, 0x00, 0x03, 0x07, 0x01, 0x01
        /*0010*/ 	.byte	0x02, 0x03, 0x00, 0x00, 0x02, 0x06, 0x01, 0x00, 0x04, 0x0b, 0x08, 0x00, 0x09, 0x00, 0x00, 0x00
        /*0020*/ 	.byte	0x00, 0x00, 0x00, 0x00


//--------------------- .nv.info._Z14stencil_globalPKfPfi --------------------------
	.section	.nv.info._Z14stencil_globalPKfPfi,"",@"SHT_CUDA_INFO"
	.sectionflags	@""
	.align	4


	//----- nvinfo : EIATTR_CUDA_API_VERSION
	.align		4
        /*0000*/ 	.byte	0x04, 0x37
        /*0002*/ 	.short	(.L_7 - .L_6)
.L_6:
        /*0004*/ 	.word	0x00000082


	//----- nvinfo : EIATTR_KPARAM_INFO
	.align		4
.L_7:
        /*0008*/ 	.byte	0x04, 0x17
        /*000a*/ 	.short	(.L_9 - .L_8)
.L_8:
        /*000c*/ 	.word	0x00000000
        /*0010*/ 	.short	0x0002
        /*0012*/ 	.short	0x0010
        /*0014*/ 	.byte	0x00, 0xf0, 0x11, 0x00


	//----- nvinfo : EIATTR_KPARAM_INFO
	.align		4
.L_9:
        /*0018*/ 	.byte	0x04, 0x17
        /*001a*/ 	.short	(.L_11 - .L_10)
.L_10:
        /*001c*/ 	.word	0x00000000
        /*0020*/ 	.short	0x0001
        /*0022*/ 	.short	0x0008
        /*0024*/ 	.byte	0x00, 0xf5, 0x21, 0x00


	//----- nvinfo : EIATTR_KPARAM_INFO
	.align		4
.L_11:
        /*0028*/ 	.byte	0x04, 0x17
        /*002a*/ 	.short	(.L_13 - .L_12)
.L_12:
        /*002c*/ 	.word	0x00000000
        /*0030*/ 	.short	0x0000
        /*0032*/ 	.short	0x0000
        /*0034*/ 	.byte	0x00, 0xf5, 0x21, 0x00


	//----- nvinfo : EIATTR_SPARSE_MMA_MASK
	.align		4
.L_13:
        /*0038*/ 	.byte	0x03, 0x50
        /*003a*/ 	.short	0x0000


	//----- nvinfo : EIATTR_MAXREG_COUNT
	.align		4
        /*003c*/ 	.byte	0x03, 0x1b
        /*003e*/ 	.short	0x00ff


	//----- nvinfo : EIATTR_NUM_BARRIERS
	.align		4
        /*0040*/ 	.byte	0x02, 0x4c
        /*0042*/ 	.byte	0x01
	.zero		1


	//----- nvinfo : EIATTR_MERCURY_ISA_VERSION
	.align		4
        /*0044*/ 	.byte	0x03, 0x5f
        /*0046*/ 	.short	0x0101


	//----- nvinfo : EIATTR_VRC_CTA_INIT_COUNT
	.align		4
        /*0048*/ 	.byte	0x02, 0x4a
	.zero		1
	.zero		1


	//----- nvinfo : EIATTR_EXIT_INSTR_OFFSETS
	.align		4
        /*004c*/ 	.byte	0x04, 0x1c
        /*004e*/ 	.short	(.L_15 - .L_14)


	//   ....[0]....
.L_14:
        /*0050*/ 	.word	0x00000250


	//   ....[1]....
        /*0054*/ 	.word	0x00000290


	//----- nvinfo : EIATTR_CRS_STACK_SIZE
	.align		4
.L_15:
        /*0058*/ 	.byte	0x04, 0x1e
        /*005a*/ 	.short	(.L_17 - .L_16)
.L_16:
        /*005c*/ 	.word	0x00000000


	//----- nvinfo : EIATTR_CBANK_PARAM_SIZE
	.align		4
.L_17:
        /*0060*/ 	.byte	0x03, 0x19
        /*0062*/ 	.short	0x0014


	//----- nvinfo : EIATTR_PARAM_CBANK
	.align		4
        /*0064*/ 	.byte	0x04, 0x0a
        /*0066*/ 	.short	(.L_19 - .L_18)
	.align		4
.L_18:
        /*0068*/ 	.word	index@(.nv.constant0._Z14stencil_globalPKfPfi)
        /*006c*/ 	.short	0x0380
        /*006e*/ 	.short	0x0014


	//----- nvinfo : EIATTR_SW_WAR
	.align		4
.L_19:
        /*0070*/ 	.byte	0x04, 0x36
        /*0072*/ 	.short	(.L_21 - .L_20)
.L_20:
        /*0074*/ 	.word	0x00000008
.L_21:


//--------------------- .nv.callgraph             --------------------------
	.section	.nv.callgraph,"",@"SHT_CUDA_CALLGRAPH"
	.align	4
	.sectionentsize	8
	.align		4
        /*0000*/ 	.word	0x00000000
	.align		4
        /*0004*/ 	.word	0xffffffff
	.align		4
        /*0008*/ 	.word	0x00000000
	.align		4
        /*000c*/ 	.word	0xfffffffe
	.align		4
        /*0010*/ 	.word	0x00000000
	.align		4
        /*0014*/ 	.word	0xfffffffd
	.align		4
        /*0018*/ 	.word	0x00000000
	.align		4
        /*001c*/ 	.word	0xfffffffc


//--------------------- .text._Z14stencil_globalPKfPfi --------------------------
	.section	.text._Z14stencil_globalPKfPfi,"ax",@progbits
	.align	128
        .global         _Z14stencil_globalPKfPfi
        .type           _Z14stencil_globalPKfPfi,@function
        .size           _Z14stencil_globalPKfPfi,(.L_x_5 - _Z14stencil_globalPKfPfi)
        .other          _Z14stencil_globalPKfPfi,@"STO_CUDA_ENTRY STV_DEFAULT"
_Z14stencil_globalPKfPfi:
.text._Z14stencil_globalPKfPfi:
[----:B------:R-:W-:Y:S01]  /*0000*/  LDC R1, c[0x0][0x37c] ;  /* 0x0000df00ff017b82 */ /* 0x000fe20000000800 */
[----:B------:R-:W0:Y:S07]  /*0010*/  S2R R9, SR_CTAID.X ;  /* 0x0000000000097919 */ /* 0x000e2e0000002500 */
[----:B------:R-:W1:Y:S01]  /*0020*/  LDC.64 R2, c[0x0][0x388] ;  /* 0x0000e200ff027b82 */ /* 0x000e620000000a00 */
[----:B------:R-:W0:Y:S01]  /*0030*/  LDCU UR6, c[0x0][0x360] ;  /* 0x00006c00ff0677ac */ /* 0x000e220008000800 */
[----:B------:R-:W-:Y:S01]  /*0040*/  BSSY.RECONVERGENT B0, `(.L_x_0) ;  /* 0x0000019000007945 */ /* 0x000fe20003800200 */
[----:B------:R-:W0:Y:S01]  /*0050*/  S2R R0, SR_TID.X ;  /* 0x0000000000007919 */ /* 0x000e220000002100 */
[----:B------:R-:W2:Y:S04]  /*0060*/  LDCU.64 UR4, c[0x0][0x358] ;  /* 0x00006b00ff0477ac */ /* 0x000ea80008000a00 */
[----:B------:R-:W3:Y:S01]  /*0070*/  LDC R10, c[0x0][0x390] ;  /* 0x0000e400ff0a7b82 */ /* 0x000ee20000000800 */
[----:B0-----:R-:W-:Y:S01]  /*0080*/  IMAD R9, R9, UR6, R0 ;  /* 0x0000000609097c24 */ /* 0x001fe2000f8e0200 */
[----:B---3--:R-:W-:-:S03]  /*0090*/  IADD3 R0, PT, PT, R10, -0x1, RZ ;  /* 0xffffffff0a007810 */ /* 0x008fc60007ffe0ff */
[C---:B-1----:R-:W-:Y:S01]  /*00a0*/  IMAD.WIDE R4, R9.reuse, 0x4, R2 ;  /* 0x0000000409047825 */ /* 0x042fe200078e0202 */
[C---:B------:R-:W-:Y:S02]  /*00b0*/  ISETP.GE.AND P0, PT, R9.reuse, R0, PT ;  /* 0x000000000900720c */ /* 0x040fe40003f06270 */
[C---:B------:R-:W-:Y:S02]  /*00c0*/  ISETP.NE.AND P1, PT, R9.reuse, RZ, PT ;  /* 0x000000ff0900720c */ /* 0x040fe40003f25270 */
[----:B--2---:R0:W-:Y:S01]  /*00d0*/  STG.E desc[UR4][R4.64], RZ ;  /* 0x000000ff04007986 */ /* 0x0041e2000c101904 */
[C---:B------:R-:W-:Y:S02]  /*00e0*/  ISETP.LT.OR P0, PT, R9.reuse, 0x1, P0 ;  /* 0x000000010900780c */ /* 0x040fe40000701670 */
[----:B------:R-:W-:-:S11]  /*00f0*/  ISETP.NE.AND P2, PT, R9, R10, PT ;  /* 0x0000000a0900720c */ /* 0x000fd60003f45270 */
[----:B0-----:R-:W-:Y:S05]  /*0100*/  @P0 BRA `(.L_x_1) ;  /* 0x0000000000300947 */ /* 0x001fea0003800000 */
[----:B------:R-:W0:Y:S01]  /*0110*/  LDC.64 R6, c[0x0][0x380] ;  /* 0x0000e000ff067b82 */ /* 0x000e220000000a00 */
[C---:B------:R-:W-:Y:S01]  /*0120*/  IADD3 R11, PT, PT, R9.reuse, -0x1, RZ ;  /* 0xffffffff090b7810 */ /* 0x040fe20007ffe0ff */
[----:B0-----:R-:W-:-:S04]  /*0130*/  IMAD.WIDE.U32 R4, R9, 0x4, R6 ;  /* 0x0000000409047825 */ /* 0x001fc800078e0006 */
[----:B------:R-:W-:Y:S01]  /*0140*/  IMAD.WIDE.U32 R6, R11, 0x4, R6 ;  /* 0x000000040b067825 */ /* 0x000fe200078e0006 */
[----:B------:R-:W2:Y:S04]  /*0150*/  LDG.E R0, desc[UR4][R4.64] ;  /* 0x0000000404007981 */ /* 0x000ea8000c1e1900 */
[----:B------:R-:W3:Y:S04]  /*0160*/  LDG.E R11, desc[UR4][R4.64+0x4] ;  /* 0x00000404040b7981 */ /* 0x000ee8000c1e1900 */
[----:B------:R-:W4:Y:S01]  /*0170*/  LDG.E R7, desc[UR4][R6.64] ;  /* 0x0000000406077981 */ /* 0x000f22000c1e1900 */
[----:B------:R-:W-:-:S04]  /*0180*/  IMAD.WIDE.U32 R8, R9, 0x4, R2 ;  /* 0x0000000409087825 */ /* 0x000fc800078e0002 */
[----:B--2---:R-:W-:-:S04]  /*0190*/  FADD R0, R0, R0 ;  /* 0x0000000000007221 */ /* 0x004fc80000000000 */
[----:B----4-:R-:W-:-:S04]  /*01a0*/  FADD R0, R0, -R7 ;  /* 0x8000000700007221 */ /* 0x010fc80000000000 */
[----:B---3--:R-:W-:-:S05]  /*01b0*/  FADD R11, R0, -R11 ;  /* 0x8000000b000b7221 */ /* 0x008fca0000000000 */
[----:B------:R0:W-:Y:S02]  /*01c0*/  STG.E desc[UR4][R8.64], R11 ;  /* 0x0000000b08007986 */ /* 0x0001e4000c101904 */
.L_x_1:
[----:B------:R-:W-:Y:S05]  /*01d0*/  BSYNC.RECONVERGENT B0 ;  /* 0x0000000000007941 */ /* 0x000fea0003800200 */
.L_x_0:
[----:B------:R-:W-:Y:S06]  /*01e0*/  BAR.SYNC.DEFER_BLOCKING 0x0 ;  /* 0x0000000000007b1d */ /* 0x000fec0000010000 */
[----:B------:R-:W-:Y:S04]  /*01f0*/  BSSY.RECONVERGENT B0, `(.L_x_2) ;  /* 0x0000005000007945 */ /* 0x000fe80003800200 */
[----:B------:R-:W-:Y:S05]  /*0200*/  @P1 BRA `(.L_x_3) ;  /* 0x00000000000c1947 */ /* 0x000fea0003800000 */
[----:B------:R-:W1:Y:S02]  /*0210*/  LDC.64 R4, c[0x0][0x388] ;  /* 0x0000e200ff047b82 */ /* 0x000e640000000a00 */
[----:B-1----:R-:W2:Y:S04]  /*0220*/  LDG.E R7, desc[UR4][R4.64+0x4] ;  /* 0x0000040404077981 */ /* 0x002ea8000c1e1900 */
[----:B--2---:R1:W-:Y:S02]  /*0230*/  STG.E desc[UR4][R4.64], R7 ;  /* 0x0000000704007986 */ /* 0x0043e4000c101904 */
.L_x_3:
[----:B------:R-:W-:Y:S05]  /*0240*/  BSYNC.RECONVERGENT B0 ;  /* 0x0000000000007941 */ /* 0x000fea0003800200 */
.L_x_2:
[----:B------:R-:W-:Y:S05]  /*0250*/  @P2 EXIT ;  /* 0x000000000000294d */ /* 0x000fea0003800000 */
[----:B------:R-:W-:-:S05]  /*0260*/  IMAD.WIDE R2, R10, 0x4, R2 ;  /* 0x000000040a027825 */ /* 0x000fca00078e0202 */
[----:B-1----:R-:W2:Y:S04]  /*0270*/  LDG.E R5, desc[UR4][R2.64+-0x4] ;  /* 0xfffffc0402057981 */ /* 0x002ea8000c1e1900 */
[----:B--2---:R-:W-:Y:S01]  /*0280*/  STG.E desc[UR4][R2.64], R5 ;  /* 0x0000000502007986 */ /* 0x004fe2000c101904 */
[----:B------:R-:W-:Y:S05]  /*0290*/  EXIT ;  /* 0x000000000000794d */ /* 0x000fea0003800000 */
.L_x_4:
[----:B------:R-:W-:-:S00]  /*02a0*/  BRA `(.L_x_4) ;  /* 0xfffffffc00fc7947 */ /* 0x000fc0000383ffff */
[----:B------:R-:W-:-:S00]  /*02b0*/  NOP ;  /* 0x0000000000007918 */ /* 0x000fc00000000000 */
        /* <DEDUP_REMOVED lines=12> */
.L_x_5:


//--------------------- .nv.shared.reserved.0     --------------------------
	.section	.nv.shared.reserved.0,"aw",@nobits
	.weak		__nv_reservedSMEM_offset_0_alias
	.size		__nv_reservedSMEM_offset_0_alias, 0, 64
	.other		__nv_reservedSMEM_offset_0_alias,@"STO_CUDA_RESERVED_SHARED STV_DEFAULT"
__nv_reservedSMEM_offset_0_alias:
	.zero		0
	.zero		64


//--------------------- .nv.constant0._Z14stencil_globalPKfPfi --------------------------
	.section	.nv.constant0._Z14stencil_globalPKfPfi,"a",@progbits
	.sectionflags	@""
	.align	4
.nv.constant0._Z14stencil_globalPKfPfi:
	.zero		916


//--------------------- SYMBOLS --------------------------

	.type		.nv.reservedSmem.offset0,@object
	.size		.nv.reservedSmem.offset0,0x4
